def matmul_kernel(
    a_ptr,
    b_ptr,
    c_ptr,
    M,
    N,
    K,
    stride_am,
    stride_ak,
    stride_bk,
    stride_bn,
    stride_cm,
    stride_cn,
    BLOCK_M: tl.constexpr,
    BLOCK_N: tl.constexpr,
    BLOCK_K: tl.constexpr,
    GROUP_M: tl.constexpr,
):
    pid = tl.program_id(axis=0)
    num_pid_m = tl.cdiv(M, BLOCK_M)
    num_pid_n = tl.cdiv(N, BLOCK_N)
    num_pid_in_group = GROUP_M * num_pid_n
    group_id = pid // num_pid_in_group
    first_pid_m = group_id * GROUP_M
    group_size_m = min(num_pid_m - first_pid_m, GROUP_M)
    pid_m = first_pid_m + ((pid % num_pid_in_group) % group_size_m)
    pid_n = (pid % num_pid_in_group) // group_size_m

    offs_am = (pid_m * BLOCK_M + tl.arange(0, BLOCK_M)) % M
    offs_bn = (pid_n * BLOCK_N + tl.arange(0, BLOCK_N)) % N
    offs_k = tl.arange(0, BLOCK_K)
    a_ptrs = a_ptr + offs_am[:, None] * stride_am + offs_k[None, :] * stride_ak
    b_ptrs = b_ptr + offs_k[:, None] * stride_bk + offs_bn[None, :] * stride_bn

    acc = tl.zeros((BLOCK_M, BLOCK_N), dtype=tl.float32)
    for kk in range(0, tl.cdiv(K, BLOCK_K)):
        a = tl.load(a_ptrs, mask=offs_k[None, :] < K - kk * BLOCK_K, other=0.0)
        b = tl.load(b_ptrs, mask=offs_k[:, None] < K - kk * BLOCK_K, other=0.0)
        acc = tl.dot(a, b, acc)
        a_ptrs += BLOCK_K * stride_ak
        b_ptrs += BLOCK_K * stride_bk

    c = acc.to(c_ptr.dtype.element_ty)
    offs_cm = pid_m * BLOCK_M + tl.arange(0, BLOCK_M)
    offs_cn = pid_n * BLOCK_N + tl.arange(0, BLOCK_N)
    c_ptrs = c_ptr + offs_cm[:, None] * stride_cm + offs_cn[None, :] * stride_cn
    mask = (offs_cm[:, None] < M) & (offs_cn[None, :] < N)
    tl.store(c_ptrs, c, mask=mask)

# config = {"BLOCK_K": 32, "BLOCK_M": 32, "BLOCK_N": 16, "GROUP_M": 8, "arch": "sm_100", "dtype": "fp16", "num_ctas": 1, "num_stages": 3, "num_warps": 4}
# arch = sm_100


// ===== COMPILED SASS (sm_100a) =====

	.target	sm_100a

	.elftype	@"ET_EXEC"


//--------------------- .note.nv.tkinfo           --------------------------
	.section	.note.nv.tkinfo,"",@"SHT_NOTE"
	.sectionflags	@"SHF_NOTE_NV_TKINFO"
	.tkinfo
        /*0018*/ 	.word	0x00000081
        /*0030*/ 	.string	""
        /*0030*/ 	.string	"ptxas-blackwell"
        /*0030*/ 	.string	"Cuda compilation tools, release 12.9, V12.9.86"
        /*0030*/ 	.string	"Build cuda_12.9.r12.9/compiler.36037853_0"
        /*0030*/ 	.string	"-v  -suppress-debug-info  -lineinfo  -arch sm_100a "



//--------------------- .note.nv.cuver            --------------------------
	.section	.note.nv.cuver,"",@"SHT_NOTE"
	.sectionflags	@"SHF_NOTE_NV_CUVER"
        /*0018*/ 	.short	0x0001
        /*001a*/ 	.short	0x0064
        /*001c*/ 	.short	0x0001
        /*001e*/ 	.short	0x0000
        /*0020*/ 	.short	0x0001
        /*0022*/ 	.short	0x0000


//--------------------- .nv.info                  --------------------------
	.section	.nv.info,"",@"SHT_CUDA_INFO"
	.align	4


	//----- nvinfo : EIATTR_REGCOUNT
	.align		4
        /*0000*/ 	.byte	0x04, 0x2f
        /*0002*/ 	.short	(.L_1 - .L_0)
	.align		4
.L_0:
        /*0004*/ 	.word	index@(matmul_kernel)
        /*0008*/ 	.word	0x00000038


	//----- nvinfo : EIATTR_FRAME_SIZE
	.align		4
.L_1:
        /*000c*/ 	.byte	0x04, 0x11
        /*000e*/ 	.short	(.L_3 - .L_2)
	.align		4
.L_2:
        /*0010*/ 	.word	index@(matmul_kernel)
        /*0014*/ 	.word	0x00000000


	//----- nvinfo : EIATTR_MIN_STACK_SIZE
	.align		4
.L_3:
        /*0018*/ 	.byte	0x04, 0x12
        /*001a*/ 	.short	(.L_5 - .L_4)
	.align		4
.L_4:
        /*001c*/ 	.word	index@(matmul_kernel)
        /*0020*/ 	.word	0x00000000
.L_5:


//--------------------- .nv.info.matmul_kernel    --------------------------
	.section	.nv.info.matmul_kernel,"",@"SHT_CUDA_INFO"
	.sectionflags	@""
	.align	4


	//----- nvinfo : EIATTR_CUDA_API_VERSION
	.align		4
        /*0000*/ 	.byte	0x04, 0x37
        /*0002*/ 	.short	(.L_7 - .L_6)
.L_6:
        /*0004*/ 	.word	0x00000081


	//----- nvinfo : EIATTR_KPARAM_INFO
	.align		4
.L_7:
        /*0008*/ 	.byte	0x04, 0x17
        /*000a*/ 	.short	(.L_9 - .L_8)
.L_8:
        /*000c*/ 	.word	0x00000000
        /*0010*/ 	.short	0x000d
        /*0012*/ 	.short	0x0048
        /*0014*/ 	.byte	0x00, 0xf4, 0x21, 0x00


	//----- nvinfo : EIATTR_KPARAM_INFO
	.align		4
.L_9:
        /*0018*/ 	.byte	0x04, 0x17
        /*001a*/ 	.short	(.L_11 - .L_10)
.L_10:
        /*001c*/ 	.word	0x00000000
        /*0020*/ 	.short	0x000c
        /*0022*/ 	.short	0x0040
        /*0024*/ 	.byte	0x00, 0xf4, 0x21, 0x00


	//----- nvinfo : EIATTR_KPARAM_INFO
	.align		4
.L_11:
        /*0028*/ 	.byte	0x04, 0x17
        /*002a*/ 	.short	(.L_13 - .L_12)
.L_12:
        /*002c*/ 	.word	0x00000000
        /*0030*/ 	.short	0x000b
        /*0032*/ 	.short	0x0038
        /*0034*/ 	.byte	0x00, 0xf0, 0x11, 0x00


	//----- nvinfo : EIATTR_KPARAM_INFO
	.align		4
.L_13:
        /*0038*/ 	.byte	0x04, 0x17
        /*003a*/ 	.short	(.L_15 - .L_14)
.L_14:
        /*003c*/ 	.word	0x00000000
        /*0040*/ 	.short	0x000a
        /*0042*/ 	.short	0x0034
        /*0044*/ 	.byte	0x00, 0xf0, 0x11, 0x00


	//----- nvinfo : EIATTR_KPARAM_INFO
	.align		4
.L_15:
        /*0048*/ 	.byte	0x04, 0x17
        /*004a*/ 	.short	(.L_17 - .L_16)
.L_16:
        /*004c*/ 	.word	0x00000000
        /*0050*/ 	.short	0x0009
        /*0052*/ 	.short	0x0030
        /*0054*/ 	.byte	0x00, 0xf0, 0x11, 0x00


	//----- nvinfo : EIATTR_KPARAM_INFO
	.align		4
.L_17:
        /*0058*/ 	.byte	0x04, 0x17
        /*005a*/ 	.short	(.L_19 - .L_18)
.L_18:
        /*005c*/ 	.word	0x00000000
        /*0060*/ 	.short	0x0008
        /*0062*/ 	.short	0x002c
        /*0064*/ 	.byte	0x00, 0xf0, 0x11, 0x00


	//----- nvinfo : EIATTR_KPARAM_INFO
	.align		4
.L_19:
        /*0068*/ 	.byte	0x04, 0x17
        /*006a*/ 	.short	(.L_21 - .L_20)
.L_20:
        /*006c*/ 	.word	0x00000000
        /*0070*/ 	.short	0x0007
        /*0072*/ 	.short	0x0028
        /*0074*/ 	.byte	0x00, 0xf0, 0x11, 0x00


	//----- nvinfo : EIATTR_KPARAM_INFO
	.align		4
.L_21:
        /*0078*/ 	.byte	0x04, 0x17
        /*007a*/ 	.short	(.L_23 - .L_22)
.L_22:
        /*007c*/ 	.word	0x00000000
        /*0080*/ 	.short	0x0006
        /*0082*/ 	.short	0x0024
        /*0084*/ 	.byte	0x00, 0xf0, 0x11, 0x00


	//----- nvinfo : EIATTR_KPARAM_INFO
	.align		4
.L_23:
        /*0088*/ 	.byte	0x04, 0x17
        /*008a*/ 	.short	(.L_25 - .L_24)
.L_24:
        /*008c*/ 	.word	0x00000000
        /*0090*/ 	.short	0x0005
        /*0092*/ 	.short	0x0020
        /*0094*/ 	.byte	0x00, 0xf0, 0x11, 0x00


	//----- nvinfo : EIATTR_KPARAM_INFO
	.align		4
.L_25:
        /*0098*/ 	.byte	0x04, 0x17
        /*009a*/ 	.short	(.L_27 - .L_26)
.L_26:
        /*009c*/ 	.word	0x00000000
        /*00a0*/ 	.short	0x0004
        /*00a2*/ 	.short	0x001c
        /*00a4*/ 	.byte	0x00, 0xf0, 0x11, 0x00


	//----- nvinfo : EIATTR_KPARAM_INFO
	.align		4
.L_27:
        /*00a8*/ 	.byte	0x04, 0x17
        /*00aa*/ 	.short	(.L_29 - .L_28)
.L_28:
        /*00ac*/ 	.word	0x00000000
        /*00b0*/ 	.short	0x0003
        /*00b2*/ 	.short	0x0018
        /*00b4*/ 	.byte	0x00, 0xf0, 0x11, 0x00


	//----- nvinfo : EIATTR_KPARAM_INFO
	.align		4
.L_29:
        /*00b8*/ 	.byte	0x04, 0x17
        /*00ba*/ 	.short	(.L_31 - .L_30)
.L_30:
        /*00bc*/ 	.word	0x00000000
        /*00c0*/ 	.short	0x0002
        /*00c2*/ 	.short	0x0010
        /*00c4*/ 	.byte	0x00, 0xf4, 0x21, 0x00


	//----- nvinfo : EIATTR_KPARAM_INFO
	.align		4
.L_31:
        /*00c8*/ 	.byte	0x04, 0x17
        /*00ca*/ 	.short	(.L_33 - .L_32)
.L_32:
        /*00cc*/ 	.word	0x00000000
        /*00d0*/ 	.short	0x0001
        /*00d2*/ 	.short	0x0008
        /*00d4*/ 	.byte	0x00, 0xf4, 0x21, 0x00


	//----- nvinfo : EIATTR_KPARAM_INFO
	.align		4
.L_33:
        /*00d8*/ 	.byte	0x04, 0x17
        /*00da*/ 	.short	(.L_35 - .L_34)
.L_34:
        /*00dc*/ 	.word	0x00000000
        /*00e0*/ 	.short	0x0000
        /*00e2*/ 	.short	0x0000
        /*00e4*/ 	.byte	0x00, 0xf4, 0x21, 0x00


	//----- nvinfo : EIATTR_SPARSE_MMA_MASK
	.align		4
.L_35:
        /*00e8*/ 	.byte	0x03, 0x50
        /*00ea*/ 	.short	0x0000


	//----- nvinfo : EIATTR_MAXREG_COUNT
	.align		4
        /*00ec*/ 	.byte	0x03, 0x1b
        /*00ee*/ 	.short	0x00ff


	//----- nvinfo : EIATTR_NUM_BARRIERS
	.align		4
        /*00f0*/ 	.byte	0x02, 0x4c
        /*00f2*/ 	.byte	0x01
	.zero		1


	//----- nvinfo : EIATTR_VRC_CTA_INIT_COUNT
	.align		4
        /*00f4*/ 	.byte	0x02, 0x4a
	.zero		1
	.zero		1


	//----- nvinfo : EIATTR_EXIT_INSTR_OFFSETS
	.align		4
        /*00f8*/ 	.byte	0x04, 0x1c
        /*00fa*/ 	.short	(.L_37 - .L_36)


	//   ....[0]....
.L_36:
        /*00fc*/ 	.word	0x000016b0


	//   ....[1]....
        /*0100*/ 	.word	0x00001700


	//----- nvinfo : EIATTR_REQNTID
	.align		4
.L_37:
        /*0104*/ 	.byte	0x04, 0x10
        /*0106*/ 	.short	(.L_39 - .L_38)
.L_38:
        /*0108*/ 	.word	0x00000080
        /*010c*/ 	.word	0x00000001
        /*0110*/ 	.word	0x00000001


	//----- nvinfo : EIATTR_CBANK_PARAM_SIZE
	.align		4
.L_39:
        /*0114*/ 	.byte	0x03, 0x19
        /*0116*/ 	.short	0x0050


	//----- nvinfo : EIATTR_PARAM_CBANK
	.align		4
        /*0118*/ 	.byte	0x04, 0x0a
        /*011a*/ 	.short	(.L_41 - .L_40)
	.align		4
.L_40:
        /*011c*/ 	.word	index@(.nv.constant0.matmul_kernel)
        /*0120*/ 	.short	0x0380
        /*0122*/ 	.short	0x0050


	//----- nvinfo : EIATTR_SW_WAR
	.align		4
.L_41:
        /*0124*/ 	.byte	0x04, 0x36
        /*0126*/ 	.short	(.L_43 - .L_42)
.L_42:
        /*0128*/ 	.word	0x00000008
.L_43:


//--------------------- .nv.compat                --------------------------
	.section	.nv.compat,"",@"SHT_CUDA_COMPAT_INFO"
	.align	4
        /*0000*/ 	.byte	0x02, 0x02, 0x01, 0x00, 0x02, 0x05, 0x05, 0x00, 0x02, 0x03, 0x00, 0x00, 0x02, 0x06, 0x01, 0x00


//--------------------- .nv.callgraph             --------------------------
	.section	.nv.callgraph,"",@"SHT_CUDA_CALLGRAPH"
	.align	4
	.sectionentsize	8
	.align		4
        /*0000*/ 	.word	0x00000000
	.align		4
        /*0004*/ 	.word	0xffffffff
	.align		4
        /*0008*/ 	.word	0x00000000
	.align		4
        /*000c*/ 	.word	0xfffffffe
	.align		4
        /*0010*/ 	.word	0x00000000
	.align		4
        /*0014*/ 	.word	0xfffffffd
	.align		4
        /*0018*/ 	.word	0x00000000
	.align		4
        /*001c*/ 	.word	0xfffffffc


//--------------------- .text.matmul_kernel       --------------------------
	.section	.text.matmul_kernel,"ax",@progbits
	.align	128
        .global         matmul_kernel
        .type           matmul_kernel,@function
        .size           matmul_kernel,(.L_x_3 - matmul_kernel)
        .other          matmul_kernel,@"STO_CUDA_ENTRY STV_DEFAULT"
matmul_kernel:
.text.matmul_kernel:
[----:B------:R-:W0:Y:S08]  /*0000*/  LDC R1, c[0x0][0x37c] ;  /* 0x0000df00ff017b82 */ /* 0x000e300000000800 */
[----:B------:R-:W1:Y:S01]  /*0010*/  LDC.64 R18, c[0x0][0x398] ;  /* 0x0000e600ff127b82 */ /* 0x000e620000000a00 */
[----:B------:R-:W2:Y:S01]  /*0020*/  S2R R5, SR_CTAID.X ;  /* 0x0000000000057919 */ /* 0x000ea20000002500 */
[----:B------:R-:W-:Y:S01]  /*0030*/  UMOV UR4, 0x400 ;  /* 0x0000040000047882 */ /* 0x000fe20000000000 */
[----:B------:R-:W3:Y:S05]  /*0040*/  LDCU.64 UR6, c[0x0][0x358] ;  /* 0x00006b00ff0677ac */ /* 0x000eea0008000a00 */
[----:B------:R-:W4:Y:S08]  /*0050*/  LDC R36, c[0x0][0x3a0] ;  /* 0x0000e800ff247b82 */ /* 0x000f300000000800 */
[----:B------:R-:W5:Y:S01]  /*0060*/  S2UR UR5, SR_CgaCtaId ;  /* 0x00000000000579c3 */ /* 0x000f620000008800 */
[----:B-1----:R-:W-:-:S05]  /*0070*/  VIADD R0, R19, 0xf ;  /* 0x0000000f13007836 */ /* 0x002fca0000000000 */
[----:B------:R-:W-:Y:S01]  /*0080*/  SHF.R.S32.HI R3, RZ, 0x1f, R0 ;  /* 0x0000001fff037819 */ /* 0x000fe20000011400 */
[----:B----4-:R-:W-:-:S03]  /*0090*/  VIADD R36, R36, 0x1f ;  /* 0x0000001f24247836 */ /* 0x010fc60000000000 */
[----:B------:R-:W-:Y:S02]  /*00a0*/  LEA.HI R3, R3, R0, RZ, 0x4 ;  /* 0x0000000003037211 */ /* 0x000fe400078f20ff */
[----:B--2---:R-:W-:Y:S02]  /*00b0*/  IABS R8, R5 ;  /* 0x0000000500087213 */ /* 0x004fe40000000000 */
[----:B------:R-:W-:Y:S01]  /*00c0*/  SHF.R.S32.HI R3, RZ, 0x4, R3 ;  /* 0x00000004ff037819 */ /* 0x000fe20000011403 */
[----:B-----5:R-:W-:-:S04]  /*00d0*/  ULEA UR4, UR5, UR4, 0x18 ;  /* 0x0000000405047291 */ /* 0x020fc8000f8ec0ff */
[----:B------:R-:W-:-:S05]  /*00e0*/  IMAD.SHL.U32 R4, R3, 0x8, RZ ;  /* 0x0000000803047824 */ /* 0x000fca00078e00ff */
[-C--:B------:R-:W-:Y:S02]  /*00f0*/  IABS R7, R4.reuse ;  /* 0x0000000400077213 */ /* 0x080fe40000000000 */
[----:B------:R-:W-:Y:S02]  /*0100*/  IABS R10, R4 ;  /* 0x00000004000a7213 */ /* 0x000fe40000000000 */
[----:B------:R-:W1:Y:S08]  /*0110*/  I2F.RP R0, R7 ;  /* 0x0000000700007306 */ /* 0x000e700000209400 */
[----:B-1----:R-:W1:Y:S02]  /*0120*/  MUFU.RCP R0, R0 ;  /* 0x0000000000007308 */ /* 0x002e640000001000 */
[----:B-1----:R-:W-:-:S02]  /*0130*/  VIADD R2, R0, 0xffffffe ;  /* 0x0ffffffe00027836 */ /* 0x002fc40000000000 */
[----:B------:R-:W-:-:S04]  /*0140*/  IMAD.MOV R0, RZ, RZ, -R10 ;  /* 0x000000ffff007224 */ /* 0x000fc800078e0a0a */
[----:B------:R1:W2:Y:S02]  /*0150*/  F2I.FTZ.U32.TRUNC.NTZ R3, R2 ;  /* 0x0000000200037305 */ /* 0x0002a4000021f000 */
[----:B-1----:R-:W-:Y:S02]  /*0160*/  IMAD.MOV.U32 R2, RZ, RZ, RZ ;  /* 0x000000ffff027224 */ /* 0x002fe400078e00ff */
[----:B--2---:R-:W-:-:S04]  /*0170*/  IMAD.MOV R6, RZ, RZ, -R3 ;  /* 0x000000ffff067224 */ /* 0x004fc800078e0a03 */
[----:B------:R-:W-:Y:S02]  /*0180*/  IMAD R9, R6, R7, RZ ;  /* 0x0000000706097224 */ /* 0x000fe400078e02ff */
[----:B------:R-:W-:Y:S02]  /*0190*/  IMAD.MOV.U32 R6, RZ, RZ, R8 ;  /* 0x000000ffff067224 */ /* 0x000fe400078e0008 */
[----:B------:R-:W-:-:S06]  /*01a0*/  IMAD.HI.U32 R3, R3, R9, R2 ;  /* 0x0000000903037227 */ /* 0x000fcc00078e0002 */
[----:B------:R-:W-:-:S04]  /*01b0*/  IMAD.HI.U32 R3, R3, R6, RZ ;  /* 0x0000000603037227 */ /* 0x000fc800078e00ff */
[----:B------:R-:W-:-:S05]  /*01c0*/  IMAD R0, R3, R0, R6 ;  /* 0x0000000003007224 */ /* 0x000fca00078e0206 */
[----:B------:R-:W-:-:S13]  /*01d0*/  ISETP.GT.U32.AND P1, PT, R7, R0, PT ;  /* 0x000000000700720c */ /* 0x000fda0003f24070 */
[----:B------:R-:W-:Y:S02]  /*01e0*/  @!P1 IMAD.IADD R0, R0, 0x1, -R7 ;  /* 0x0000000100009824 */ /* 0x000fe400078e0a07 */
[----:B------:R-:W-:Y:S01]  /*01f0*/  @!P1 VIADD R3, R3, 0x1 ;  /* 0x0000000103039836 */ /* 0x000fe20000000000 */
[----:B------:R-:W-:Y:S02]  /*0200*/  ISETP.NE.AND P1, PT, R4, RZ, PT ;  /* 0x000000ff0400720c */ /* 0x000fe40003f25270 */
[----:B------:R-:W-:Y:S02]  /*0210*/  ISETP.GE.U32.AND P0, PT, R0, R7, PT ;  /* 0x000000070000720c */ /* 0x000fe40003f06070 */
[----:B------:R-:W-:-:S04]  /*0220*/  LOP3.LUT R0, R5, R4, RZ, 0x3c, !PT ;  /* 0x0000000405007212 */ /* 0x000fc800078e3cff */
[----:B------:R-:W-:Y:S01]  /*0230*/  ISETP.GE.AND P2, PT, R0, RZ, PT ;  /* 0x000000ff0000720c */ /* 0x000fe20003f46270 */
[----:B------:R-:W-:-:S06]  /*0240*/  VIADD R0, R18, 0x1f ;  /* 0x0000001f12007836 */ /* 0x000fcc0000000000 */
[----:B------:R-:W-:-:S04]  /*0250*/  @P0 VIADD R3, R3, 0x1 ;  /* 0x0000000103030836 */ /* 0x000fc80000000000 */
[----:B------:R-:W-:Y:S01]  /*0260*/  IMAD.MOV.U32 R2, RZ, RZ, R3 ;  /* 0x000000ffff027224 */ /* 0x000fe200078e0003 */
[----:B------:R-:W-:-:S03]  /*0270*/  SHF.R.S32.HI R3, RZ, 0x1f, R0 ;  /* 0x0000001fff037819 */ /* 0x000fc60000011400 */
[----:B------:R-:W-:Y:S01]  /*0280*/  @!P2 IMAD.MOV R2, RZ, RZ, -R2 ;  /* 0x000000ffff02a224 */ /* 0x000fe200078e0a02 */
[----:B------:R-:W-:Y:S02]  /*0290*/  @!P1 LOP3.LUT R2, RZ, R4, RZ, 0x33, !PT ;  /* 0x00000004ff029212 */ /* 0x000fe400078e33ff */
[----:B------:R-:W-:-:S03]  /*02a0*/  LEA.HI R3, R3, R0, RZ, 0x5 ;  /* 0x0000000003037211 */ /* 0x000fc600078f28ff */
[----:B------:R-:W-:Y:S02]  /*02b0*/  IMAD.SHL.U32 R11, R2, 0x8, RZ ;  /* 0x00000008020b7824 */ /* 0x000fe400078e00ff */
[----:B------:R-:W-:-:S03]  /*02c0*/  IMAD.MOV R2, RZ, RZ, -R2 ;  /* 0x000000ffff027224 */ /* 0x000fc600078e0a02 */
[----:B------:R-:W-:Y:S01]  /*02d0*/  LEA.HI.SX32 R3, R3, -R11, 0x1b ;  /* 0x8000000b03037211 */ /* 0x000fe200078fdaff */
[----:B------:R-:W-:-:S03]  /*02e0*/  IMAD R4, R4, R2, R5 ;  /* 0x0000000204047224 */ /* 0x000fc600078e0205 */
[----:B------:R-:W-:Y:S02]  /*02f0*/  VIMNMX R13, PT, PT, R3, 0x8, PT ;  /* 0x00000008030d7848 */ /* 0x000fe40003fe0100 */
[----:B------:R-:W-:Y:S02]  /*0300*/  IABS R9, R4 ;  /* 0x0000000400097213 */ /* 0x000fe40000000000 */
[----:B------:R-:W-:-:S04]  /*0310*/  IABS R7, R13 ;  /* 0x0000000d00077213 */ /* 0x000fc80000000000 */
[----:B------:R-:W1:Y:S08]  /*0320*/  I2F.RP R0, R7 ;  /* 0x0000000700007306 */ /* 0x000e700000209400 */
[----:B-1----:R-:W1:Y:S02]  /*0330*/  MUFU.RCP R0, R0 ;  /* 0x0000000000007308 */ /* 0x002e640000001000 */
[----:B-1----:R-:W-:-:S06]  /*0340*/  VIADD R3, R0, 0xffffffe ;  /* 0x0ffffffe00037836 */ /* 0x002fcc0000000000 */
[----:B------:R-:W1:Y:S02]  /*0350*/  F2I.FTZ.U32.TRUNC.NTZ R3, R3 ;  /* 0x0000000300037305 */ /* 0x000e64000021f000 */
[----:B-1----:R-:W-:-:S04]  /*0360*/  IMAD.MOV R6, RZ, RZ, -R3 ;  /* 0x000000ffff067224 */ /* 0x002fc800078e0a03 */
[----:B------:R-:W-:Y:S01]  /*0370*/  IMAD.MOV.U32 R2, RZ, RZ, R6 ;  /* 0x000000ffff027224 */ /* 0x000fe200078e0006 */
[----:B------:R-:W-:-:S03]  /*0380*/  IABS R6, R13 ;  /* 0x0000000d00067213 */ /* 0x000fc60000000000 */
[----:B------:R-:W-:Y:S02]  /*0390*/  IMAD R5, R2, R7, RZ ;  /* 0x0000000702057224 */ /* 0x000fe400078e02ff */
[----:B------:R-:W-:Y:S02]  /*03a0*/  IMAD.MOV.U32 R2, RZ, RZ, RZ ;  /* 0x000000ffff027224 */ /* 0x000fe400078e00ff */
[----:B------:R-:W-:Y:S02]  /*03b0*/  IMAD.MOV R0, RZ, RZ, -R6 ;  /* 0x000000ffff007224 */ /* 0x000fe400078e0a06 */
[----:B------:R-:W-:Y:S01]  /*03c0*/  IMAD.HI.U32 R2, R3, R5, R2 ;  /* 0x0000000503027227 */ /* 0x000fe200078e0002 */
[----:B------:R-:W-:-:S04]  /*03d0*/  LOP3.LUT R3, R4, R13, RZ, 0x3c, !PT ;  /* 0x0000000d04037212 */ /* 0x000fc800078e3cff */
[----:B------:R-:W-:Y:S01]  /*03e0*/  ISETP.GE.AND P2, PT, R3, RZ, PT ;  /* 0x000000ff0300720c */ /* 0x000fe20003f46270 */
[----:B------:R-:W-:-:S04]  /*03f0*/  IMAD.HI.U32 R2, R2, R9, RZ ;  /* 0x0000000902027227 */ /* 0x000fc800078e00ff */
[----:B------:R-:W-:-:S05]  /*0400*/  IMAD R0, R2, R0, R9 ;  /* 0x0000000002007224 */ /* 0x000fca00078e0209 */
[----:B------:R-:W-:-:S13]  /*0410*/  ISETP.GT.U32.AND P1, PT, R7, R0, PT ;  /* 0x000000000700720c */ /* 0x000fda0003f24070 */
[----:B------:R-:W-:Y:S02]  /*0420*/  @!P1 IMAD.IADD R0, R0, 0x1, -R7 ;  /* 0x0000000100009824 */ /* 0x000fe400078e0a07 */
[----:B------:R-:W-:Y:S01]  /*0430*/  @!P1 VIADD R2, R2, 0x1 ;  /* 0x0000000102029836 */ /* 0x000fe20000000000 */
[----:B------:R-:W-:Y:S02]  /*0440*/  ISETP.NE.AND P1, PT, R13, RZ, PT ;  /* 0x000000ff0d00720c */ /* 0x000fe40003f25270 */
[----:B------:R-:W-:Y:S02]  /*0450*/  ISETP.GE.U32.AND P0, PT, R0, R7, PT ;  /* 0x000000070000720c */ /* 0x000fe40003f06070 */
[----:B------:R-:W1:Y:S11]  /*0460*/  S2R R0, SR_TID.X ;  /* 0x0000000000007919 */ /* 0x000e760000002100 */
[----:B------:R-:W-:Y:S01]  /*0470*/  @P0 VIADD R2, R2, 0x1 ;  /* 0x0000000102020836 */ /* 0x000fe20000000000 */
[----:B------:R-:W-:-:S03]  /*0480*/  ISETP.GT.AND P0, PT, R36, 0x1f, PT ;  /* 0x0000001f2400780c */ /* 0x000fc60003f04270 */
[----:B------:R-:W-:-:S04]  /*0490*/  IMAD.MOV.U32 R5, RZ, RZ, R2 ;  /* 0x000000ffff057224 */ /* 0x000fc800078e0002 */
[----:B------:R-:W-:Y:S01]  /*04a0*/  @!P2 IMAD.MOV R5, RZ, RZ, -R5 ;  /* 0x000000ffff05a224 */ /* 0x000fe200078e0a05 */
[----:B------:R-:W-:-:S05]  /*04b0*/  @!P1 LOP3.LUT R5, RZ, R13, RZ, 0x33, !PT ;  /* 0x0000000dff059212 */ /* 0x000fca00078e33ff */
[----:B------:R-:W-:Y:S02]  /*04c0*/  IMAD.MOV R2, RZ, RZ, -R5 ;  /* 0x000000ffff027224 */ /* 0x000fe400078e0a05 */
[----:B------:R-:W-:Y:S02]  /*04d0*/  IMAD.SHL.U32 R10, R5, 0x10, RZ ;  /* 0x00000010050a7824 */ /* 0x000fe400078e00ff */
[----:B------:R-:W-:Y:S02]  /*04e0*/  IMAD R2, R13, R2, R4 ;  /* 0x000000020d027224 */ /* 0x000fe400078e0204 */
[----:B------:R-:W-:Y:S01]  /*04f0*/  @!P0 IMAD.MOV.U32 R12, RZ, RZ, RZ ;  /* 0x000000ffff0c8224 */ /* 0x000fe200078e00ff */
[----:B-1----:R-:W-:Y:S01]  /*0500*/  SHF.R.U32.HI R51, RZ, 0x5, R0 ;  /* 0x00000005ff337819 */ /* 0x002fe20000011600 */
[----:B------:R-:W-:Y:S01]  /*0510*/  IMAD.IADD R11, R11, 0x1, R2 ;  /* 0x000000010b0b7824 */ /* 0x000fe200078e0202 */
[C---:B------:R-:W-:Y:S01]  /*0520*/  LOP3.LUT R2, R0.reuse, 0x1f, RZ, 0xc0, !PT ;  /* 0x0000001f00027812 */ /* 0x040fe200078ec0ff */
[C---:B------:R-:W-:Y:S01]  /*0530*/  @!P0 IMAD.SHL.U32 R3, R0.reuse, 0x20, RZ ;  /* 0x0000002000038824 */ /* 0x040fe200078e00ff */
[----:B------:R-:W-:Y:S01]  /*0540*/  SGXT.U32 R51, R51, 0x2 ;  /* 0x000000023333781a */ /* 0x000fe20000000000 */
[----:B------:R-:W-:Y:S01]  /*0550*/  @!P0 IMAD.MOV.U32 R14, RZ, RZ, RZ ;  /* 0x000000ffff0e8224 */ /* 0x000fe200078e00ff */
[----:B------:R-:W-:-:S02]  /*0560*/  @!P0 LOP3.LUT R4, R0, 0x40, RZ, 0xc0, !PT ;  /* 0x0000004000048812 */ /* 0x000fc400078ec0ff */
[C---:B------:R-:W-:Y:S02]  /*0570*/  LOP3.LUT R6, R10.reuse, R51, RZ, 0xfc, !PT ;  /* 0x000000330a067212 */ /* 0x040fe400078efcff */
[C-C-:B------:R-:W-:Y:S02]  /*0580*/  LOP3.LUT R7, R10.reuse, 0x4, R51.reuse, 0xfe, !PT ;  /* 0x000000040a077812 */ /* 0x140fe400078efe33 */
[C-C-:B------:R-:W-:Y:S02]  /*0590*/  LOP3.LUT R8, R10.reuse, 0x8, R51.reuse, 0xfe, !PT ;  /* 0x000000080a087812 */ /* 0x140fe400078efe33 */
[----:B------:R-:W-:Y:S01]  /*05a0*/  LOP3.LUT R9, R10, 0xc, R51, 0xfe, !PT ;  /* 0x0000000c0a097812 */ /* 0x000fe200078efe33 */
[----:B------:R-:W-:Y:S01]  /*05b0*/  IMAD R10, R11, 0x20, R2 ;  /* 0x000000200b0a7824 */ /* 0x000fe200078e0202 */
[----:B------:R-:W-:Y:S01]  /*05c0*/  @!P0 SHF.R.U32.HI R5, RZ, 0x1, R4 ;  /* 0x00000001ff058819 */ /* 0x000fe20000011604 */
[----:B0--3--:R-:W-:Y:S06]  /*05d0*/  @!P0 BRA `(.L_x_0) ;  /* 0x0000000c00788947 */ /* 0x009fec0003800000 */
[----:B------:R-:W-:Y:S01]  /*05e0*/  IABS R11, R18 ;  /* 0x00000012000b7213 */ /* 0x000fe20000000000 */
[----:B------:R-:W0:Y:S01]  /*05f0*/  LDCU.64 UR8, c[0x0][0x388] ;  /* 0x00007100ff0877ac */ /* 0x000e220008000a00 */
[----:B------:R-:W-:Y:S01]  /*0600*/  IABS R12, R19 ;  /* 0x00000013000c7213 */ /* 0x000fe20000000000 */
[----:B------:R-:W1:Y:S01]  /*0610*/  LDC R42, c[0x0][0x3a8] ;  /* 0x0000ea00ff2a7b82 */ /* 0x000e620000000800 */
[----:B------:R-:W2:Y:S01]  /*0620*/  I2F.RP R16, R11 ;  /* 0x0000000b00107306 */ /* 0x000ea20000209400 */
[----:B------:R-:W-:Y:S01]  /*0630*/  SHF.R.S32.HI R3, RZ, 0x1f, R36 ;  /* 0x0000001fff037819 */ /* 0x000fe20000011424 */
[----:B------:R-:W3:Y:S01]  /*0640*/  LDCU UR10, c[0x0][0x3a4] ;  /* 0x00007480ff0a77ac */ /* 0x000ee20008000800 */
[----:B------:R-:W-:Y:S02]  /*0650*/  IABS R25, R6 ;  /* 0x0000000600197213 */ /* 0x000fe40000000000 */
[----:B------:R-:W-:Y:S01]  /*0660*/  LEA.HI R36, R3, R36, RZ, 0x5 ;  /* 0x0000002403247211 */ /* 0x000fe200078f28ff */
[----:B------:R-:W4:Y:S01]  /*0670*/  LDCU.64 UR12, c[0x0][0x380] ;  /* 0x00007000ff0c77ac */ /* 0x000f220008000a00 */
[----:B------:R-:W-:Y:S01]  /*0680*/  ISETP.GE.AND P0, PT, R10, RZ, PT ;  /* 0x000000ff0a00720c */ /* 0x000fe20003f06270 */
[----:B------:R-:W5:Y:S01]  /*0690*/  I2F.RP R13, R12 ;  /* 0x0000000c000d7306 */ /* 0x000f620000209400 */
[C---:B------:R-:W-:Y:S01]  /*06a0*/  LOP3.LUT R41, R51.reuse, 0x18, RZ, 0xfc, !PT ;  /* 0x0000001833297812 */ /* 0x040fe200078efcff */
[----:B------:R-:W0:Y:S01]  /*06b0*/  LDCU UR5, c[0x0][0x3a0] ;  /* 0x00007400ff0577ac */ /* 0x000e220008000800 */
[----:B------:R-:W-:-:S02]  /*06c0*/  LOP3.LUT R43, R51, 0x14, RZ, 0xfc, !PT ;  /* 0x00000014332b7812 */ /* 0x000fc400078efcff */
[C---:B------:R-:W-:Y:S02]  /*06d0*/  LOP3.LUT R45, R51.reuse, 0x10, RZ, 0xfc, !PT ;  /* 0x00000010332d7812 */ /* 0x040fe400078efcff */
[C---:B------:R-:W-:Y:S01]  /*06e0*/  LOP3.LUT R47, R51.reuse, 0xc, RZ, 0xfc, !PT ;  /* 0x0000000c332f7812 */ /* 0x040fe200078efcff */
[----:B--2---:R-:W2:Y:S01]  /*06f0*/  MUFU.RCP R16, R16 ;  /* 0x0000001000107308 */ /* 0x004ea20000001000 */
[----:B------:R-:W-:Y:S02]  /*0700*/  LOP3.LUT R49, R51, 0x8, RZ, 0xfc, !PT ;  /* 0x0000000833317812 */ /* 0x000fe400078efcff */
[----:B------:R-:W-:Y:S02]  /*0710*/  LEA.HI R53, R0, 0x1c, RZ, 0x1b ;  /* 0x0000001c00357811 */ /* 0x000fe400078fd8ff */
[----:B------:R-:W-:Y:S01]  /*0720*/  SHF.R.S32.HI R36, RZ, 0x5, R36 ;  /* 0x00000005ff247819 */ /* 0x000fe20000011424 */
[-C--:B-1----:R-:W-:Y:S02]  /*0730*/  IMAD R41, R41, R42.reuse, RZ ;  /* 0x0000002a29297224 */ /* 0x082fe400078e02ff */
[----:B-----5:R-:W1:Y:S01]  /*0740*/  MUFU.RCP R13, R13 ;  /* 0x0000000d000d7308 */ /* 0x020e620000001000 */
[----:B------:R-:W-:-:S02]  /*0750*/  IMAD R43, R43, R42, RZ ;  /* 0x0000002a2b2b7224 */ /* 0x000fc400078e02ff */
[-C--:B------:R-:W-:Y:S02]  /*0760*/  IMAD R45, R45, R42.reuse, RZ ;  /* 0x0000002a2d2d7224 */ /* 0x080fe400078e02ff */
[-C--:B------:R-:W-:Y:S02]  /*0770*/  IMAD R47, R47, R42.reuse, RZ ;  /* 0x0000002a2f2f7224 */ /* 0x080fe400078e02ff */
[-C--:B------:R-:W-:Y:S02]  /*0780*/  IMAD R49, R49, R42.reuse, RZ ;  /* 0x0000002a31317224 */ /* 0x080fe400078e02ff */
[----:B--2---:R-:W-:Y:S02]  /*0790*/  VIADD R14, R16, 0xffffffe ;  /* 0x0ffffffe100e7836 */ /* 0x004fe40000000000 */
[----:B------:R-:W-:Y:S02]  /*07a0*/  IMAD R53, R53, R42, RZ ;  /* 0x0000002a35357224 */ /* 0x000fe400078e02ff */
[----:B------:R2:W5:Y:S01]  /*07b0*/  F2I.FTZ.U32.TRUNC.NTZ R15, R14 ;  /* 0x0000000e000f7305 */ /* 0x000562000021f000 */
[----:B-1----:R-:W-:-:S07]  /*07c0*/  VIADD R4, R13, 0xffffffe ;  /* 0x0ffffffe0d047836 */ /* 0x002fce0000000000 */
[----:B------:R1:W0:Y:S01]  /*07d0*/  F2I.FTZ.U32.TRUNC.NTZ R5, R4 ;  /* 0x0000000400057305 */ /* 0x000222000021f000 */
[----:B--2---:R-:W-:Y:S02]  /*07e0*/  IMAD.MOV.U32 R14, RZ, RZ, RZ ;  /* 0x000000ffff0e7224 */ /* 0x004fe400078e00ff */
[----:B-----5:R-:W-:Y:S02]  /*07f0*/  IMAD.MOV R20, RZ, RZ, -R15 ;  /* 0x000000ffff147224 */ /* 0x020fe400078e0a0f */
[----:B-1----:R-:W-:Y:S02]  /*0800*/  IMAD.MOV.U32 R4, RZ, RZ, RZ ;  /* 0x000000ffff047224 */ /* 0x002fe400078e00ff */
[----:B------:R-:W-:Y:S01]  /*0810*/  IMAD R17, R20, R11, RZ ;  /* 0x0000000b14117224 */ /* 0x000fe200078e02ff */
[----:B------:R-:W-:Y:S01]  /*0820*/  IABS R20, R10 ;  /* 0x0000000a00147213 */ /* 0x000fe20000000000 */
[----:B0-----:R-:W-:Y:S02]  /*0830*/  IMAD.MOV R21, RZ, RZ, -R5 ;  /* 0x000000ffff157224 */ /* 0x001fe400078e0a05 */
[----:B------:R-:W-:Y:S01]  /*0840*/  IMAD.HI.U32 R14, R15, R17, R14 ;  /* 0x000000110f0e7227 */ /* 0x000fe200078e000e */
[----:B------:R-:W-:-:S02]  /*0850*/  IABS R15, R9 ;  /* 0x00000009000f7213 */ /* 0x000fc40000000000 */
[----:B------:R-:W-:Y:S01]  /*0860*/  IABS R17, R8 ;  /* 0x0000000800117213 */ /* 0x000fe20000000000 */
[----:B------:R-:W-:Y:S01]  /*0870*/  IMAD R3, R21, R12, RZ ;  /* 0x0000000c15037224 */ /* 0x000fe200078e02ff */
[----:B------:R-:W-:Y:S01]  /*0880*/  IABS R21, R7 ;  /* 0x0000000700157213 */ /* 0x000fe20000000000 */
[----:B------:R-:W-:-:S04]  /*0890*/  IMAD.HI.U32 R14, R14, R20, RZ ;  /* 0x000000140e0e7227 */ /* 0x000fc800078e00ff */
[----:B------:R-:W-:-:S04]  /*08a0*/  IMAD.HI.U32 R4, R5, R3, R4 ;  /* 0x0000000305047227 */ /* 0x000fc800078e0004 */
[----:B------:R-:W-:Y:S02]  /*08b0*/  IMAD.MOV R14, RZ, RZ, -R14 ;  /* 0x000000ffff0e7224 */ /* 0x000fe400078e0a0e */
[----:B------:R-:W-:-:S04]  /*08c0*/  IMAD.HI.U32 R3, R4, R15, RZ ;  /* 0x0000000f04037227 */ /* 0x000fc800078e00ff */
[----:B------:R-:W-:-:S04]  /*08d0*/  IMAD.HI.U32 R5, R4, R17, RZ ;  /* 0x0000001104057227 */ /* 0x000fc800078e00ff */
[----:B------:R-:W-:-:S04]  /*08e0*/  IMAD.HI.U32 R13, R4, R21, RZ ;  /* 0x00000015040d7227 */ /* 0x000fc800078e00ff */
[----:B------:R-:W-:-:S04]  /*08f0*/  IMAD.HI.U32 R4, R4, R25, RZ ;  /* 0x0000001904047227 */ /* 0x000fc800078e00ff */
[----:B------:R-:W-:Y:S02]  /*0900*/  IMAD.MOV R3, RZ, RZ, -R3 ;  /* 0x000000ffff037224 */ /* 0x000fe400078e0a03 */
[----:B------:R-:W-:Y:S02]  /*0910*/  IMAD.MOV R4, RZ, RZ, -R4 ;  /* 0x000000ffff047224 */ /* 0x000fe400078e0a04 */
[----:B------:R-:W-:Y:S02]  /*0920*/  IMAD.MOV R5, RZ, RZ, -R5 ;  /* 0x000000ffff057224 */ /* 0x000fe400078e0a05 */
[----:B------:R-:W-:Y:S02]  /*0930*/  IMAD.MOV R16, RZ, RZ, -R13 ;  /* 0x000000ffff107224 */ /* 0x000fe400078e0a0d */
[----:B------:R-:W-:Y:S02]  /*0940*/  IMAD R14, R11, R14, R20 ;  /* 0x0000000e0b0e7224 */ /* 0x000fe400078e0214 */
[----:B------:R-:W-:-:S02]  /*0950*/  IMAD R13, R12, R3, R15 ;  /* 0x000000030c0d7224 */ /* 0x000fc400078e020f */
[----:B------:R-:W-:Y:S01]  /*0960*/  IMAD.SHL.U32 R3, R0, 0x40, RZ ;  /* 0x0000004000037824 */ /* 0x000fe200078e00ff */
[----:B------:R-:W-:Y:S01]  /*0970*/  ISETP.GT.U32.AND P1, PT, R11, R14, PT ;  /* 0x0000000e0b00720c */ /* 0x000fe20003f24070 */
[----:B------:R-:W-:Y:S01]  /*0980*/  IMAD R25, R12, R4, R25 ;  /* 0x000000040c197224 */ /* 0x000fe200078e0219 */
[----:B------:R-:W-:Y:S01]  /*0990*/  LOP3.LUT R4, R0, 0x40, RZ, 0xc0, !PT ;  /* 0x0000004000047812 */ /* 0x000fe200078ec0ff */
[C---:B------:R-:W-:Y:S01]  /*09a0*/  IMAD R15, R12.reuse, R5, R17 ;  /* 0x000000050c0f7224 */ /* 0x040fe200078e0211 */
[----:B------:R-:W-:Y:S01]  /*09b0*/  LOP3.LUT R28, R3, 0x1c0, RZ, 0xc0, !PT ;  /* 0x000001c0031c7812 */ /* 0x000fe200078ec0ff */
[----:B------:R-:W-:Y:S01]  /*09c0*/  IMAD R21, R12, R16, R21 ;  /* 0x000000100c157224 */ /* 0x000fe200078e0215 */
[----:B------:R-:W-:Y:S01]  /*09d0*/  SHF.R.U32.HI R5, RZ, 0x1, R4 ;  /* 0x00000001ff057819 */ /* 0x000fe20000011604 */
[----:B------:R-:W-:Y:S01]  /*09e0*/  IMAD.SHL.U32 R16, R0, 0x2, RZ ;  /* 0x0000000200107824 */ /* 0x000fe200078e00ff */
[----:B------:R-:W-:Y:S01]  /*09f0*/  ISETP.GT.U32.AND P2, PT, R12, R13, PT ;  /* 0x0000000d0c00720c */ /* 0x000fe20003f44070 */
[----:B------:R-:W-:Y:S01]  /*0a00*/  IMAD.SHL.U32 R17, R0, 0x8, RZ ;  /* 0x0000000800117824 */ /* 0x000fe200078e00ff */
[----:B------:R-:W-:Y:S01]  /*0a10*/  ISETP.GT.U32.AND P3, PT, R12, R15, PT ;  /* 0x0000000f0c00720c */ /* 0x000fe20003f64070 */
[----:B------:R-:W-:Y:S01]  /*0a20*/  IMAD.SHL.U32 R20, R0, 0x10, RZ ;  /* 0x0000001000147824 */ /* 0x000fe200078e00ff */
[----:B------:R-:W-:Y:S01]  /*0a30*/  ISETP.GT.U32.AND P4, PT, R12, R21, PT ;  /* 0x000000150c00720c */ /* 0x000fe20003f84070 */
[----:B------:R-:W-:Y:S01]  /*0a40*/  @!P1 IMAD.IADD R14, R14, 0x1, -R11 ;  /* 0x000000010e0e9824 */ /* 0x000fe200078e0a0b */
[----:B------:R-:W-:-:S02]  /*0a50*/  LOP3.LUT R22, R17, 0x30, R16, 0x48, !PT ;  /* 0x0000003011167812 */ /* 0x000fc400078e4810 */
[----:B------:R-:W-:Y:S02]  /*0a60*/  LOP3.LUT R3, R20, 0x200, RZ, 0xc0, !PT ;  /* 0x0000020014037812 */ /* 0x000fe400078ec0ff */
[----:B------:R-:W-:Y:S02]  /*0a70*/  LOP3.LUT R17, R28, 0x30, R17, 0xf8, !PT ;  /* 0x000000301c117812 */ /* 0x000fe400078ef811 */
[----:B------:R-:W-:Y:S01]  /*0a80*/  LOP3.LUT R20, R5, 0x10, R16, 0xf8, !PT ;  /* 0x0000001005147812 */ /* 0x000fe200078ef810 */
[--C-:B------:R-:W-:Y:S01]  /*0a90*/  @!P2 IMAD.IADD R13, R13, 0x1, -R12.reuse ;  /* 0x000000010d0da824 */ /* 0x100fe200078e0a0c */
[----:B------:R-:W-:Y:S01]  /*0aa0*/  IADD3 R27, PT, PT, R22, UR4, R3 ;  /* 0x00000004161b7c10 */ /* 0x000fe2000fffe003 */
[--C-:B------:R-:W-:Y:S01]  /*0ab0*/  @!P3 IMAD.IADD R15, R15, 0x1, -R12.reuse ;  /* 0x000000010f0fb824 */ /* 0x100fe200078e0a0c */
[----:B------:R-:W-:Y:S01]  /*0ac0*/  LOP3.LUT R22, R17, R20, RZ, 0x3c, !PT ;  /* 0x0000001411167212 */ /* 0x000fe200078e3cff */
[----:B------:R-:W-:Y:S01]  /*0ad0*/  @!P4 IMAD.IADD R21, R21, 0x1, -R12 ;  /* 0x000000011515c824 */ /* 0x000fe200078e0a0c */
[----:B------:R-:W0:Y:S01]  /*0ae0*/  LDC R17, c[0x0][0x3ac] ;  /* 0x0000eb00ff117b82 */ /* 0x000e220000000800 */
[----:B------:R-:W-:Y:S01]  /*0af0*/  ISETP.GT.U32.AND P5, PT, R12, R25, PT ;  /* 0x000000190c00720c */ /* 0x000fe20003fa4070 */
[----:B------:R-:W-:Y:S01]  /*0b00*/  IMAD.IADD R28, R28, 0x1, R27 ;  /* 0x000000011c1c7824 */ /* 0x000fe200078e021b */
[----:B------:R-:W-:Y:S01]  /*0b10*/  ISETP.GT.U32.AND P1, PT, R11, R14, PT ;  /* 0x0000000e0b00720c */ /* 0x000fe20003f24070 */
[----:B------:R-:W-:Y:S01]  /*0b20*/  IMAD.SHL.U32 R3, R0, 0x20, RZ ;  /* 0x0000002000037824 */ /* 0x000fe200078e00ff */
[----:B------:R-:W-:-:S02]  /*0b30*/  SHF.R.S32.HI R20, RZ, 0x6, R0 ;  /* 0x00000006ff147819 */ /* 0x000fc40000011400 */
[C---:B------:R-:W-:Y:S02]  /*0b40*/  ISETP.GT.U32.AND P3, PT, R12.reuse, R13, PT ;  /* 0x0000000d0c00720c */ /* 0x040fe40003f64070 */
[----:B------:R-:W-:Y:S02]  /*0b50*/  ISETP.GT.U32.AND P4, PT, R12, R15, PT ;  /* 0x0000000f0c00720c */ /* 0x000fe40003f84070 */
[----:B------:R-:W-:Y:S02]  /*0b60*/  ISETP.NE.AND P2, PT, R18, RZ, PT ;  /* 0x000000ff1200720c */ /* 0x000fe40003f45270 */
[----:B------:R-:W-:Y:S01]  /*0b70*/  SGXT R20, R20, 0x1 ;  /* 0x000000011414781a */ /* 0x000fe20000000200 */
[----:B------:R-:W-:Y:S01]  /*0b80*/  @!P5 IMAD.IADD R25, R25, 0x1, -R12 ;  /* 0x000000011919d824 */ /* 0x000fe200078e0a0c */
[----:B------:R-:W-:Y:S01]  /*0b90*/  ISETP.GT.U32.AND P5, PT, R12, R21, PT ;  /* 0x000000150c00720c */ /* 0x000fe20003fa4070 */
[----:B------:R-:W-:Y:S01]  /*0ba0*/  @!P1 IMAD.IADD R14, R14, 0x1, -R11 ;  /* 0x000000010e0e9824 */ /* 0x000fe200078e0a0b */
[----:B------:R-:W-:-:S02]  /*0bb0*/  LOP3.LUT R23, R20, 0x90, RZ, 0xc0, !PT ;  /* 0x0000009014177812 */ /* 0x000fc400078ec0ff */
[----:B------:R-:W-:Y:S01]  /*0bc0*/  ISETP.GT.U32.AND P6, PT, R12, R25, PT ;  /* 0x000000190c00720c */ /* 0x000fe20003fc4070 */
[----:B------:R-:W-:Y:S01]  /*0bd0*/  @!P0 IMAD.MOV R14, RZ, RZ, -R14 ;  /* 0x000000ffff0e8224 */ /* 0x000fe200078e0a0e */
[----:B------:R-:W-:Y:S01]  /*0be0*/  LOP3.LUT R11, R23, 0x7e, R16, 0x78, !PT ;  /* 0x0000007e170b7812 */ /* 0x000fe200078e7810 */
[--C-:B------:R-:W-:Y:S01]  /*0bf0*/  @!P3 IMAD.IADD R13, R13, 0x1, -R12.reuse ;  /* 0x000000010d0db824 */ /* 0x100fe200078e0a0c */
[----:B------:R-:W-:Y:S01]  /*0c00*/  ISETP.GE.AND P1, PT, R9, RZ, PT ;  /* 0x000000ff0900720c */ /* 0x000fe20003f26270 */
[--C-:B------:R-:W-:Y:S01]  /*0c10*/  @!P4 IMAD.IADD R15, R15, 0x1, -R12.reuse ;  /* 0x000000010f0fc824 */ /* 0x100fe200078e0a0c */
[----:B------:R-:W-:Y:S01]  /*0c20*/  @!P2 LOP3.LUT R14, RZ, R18, RZ, 0x33, !PT ;  /* 0x00000012ff0ea212 */ /* 0x000fe200078e33ff */
[----:B0-----:R-:W-:Y:S01]  /*0c30*/  IMAD R23, R2, R17, RZ ;  /* 0x0000001102177224 */ /* 0x001fe200078e02ff */
[----:B------:R-:W-:Y:S01]  /*0c40*/  ISETP.GE.AND P2, PT, R8, RZ, PT ;  /* 0x000000ff0800720c */ /* 0x000fe20003f46270 */
[--C-:B------:R-:W-:Y:S01]  /*0c50*/  @!P5 IMAD.IADD R21, R21, 0x1, -R12.reuse ;  /* 0x000000011515d824 */ /* 0x100fe200078e0a0c */
[----:B------:R-:W-:Y:S01]  /*0c60*/  ISETP.GE.AND P3, PT, R7, RZ, PT ;  /* 0x000000ff0700720c */ /* 0x000fe20003f66270 */
[----:B---3--:R-:W-:Y:S01]  /*0c70*/  IMAD R14, R14, UR10, RZ ;  /* 0x0000000a0e0e7c24 */ /* 0x008fe2000f8e02ff */
[----:B------:R-:W-:Y:S01]  /*0c80*/  ISETP.GE.AND P4, PT, R6, RZ, PT ;  /* 0x000000ff0600720c */ /* 0x000fe20003f86270 */
[----:B------:R-:W-:Y:S01]  /*0c90*/  @!P6 IMAD.IADD R25, R25, 0x1, -R12 ;  /* 0x000000011919e824 */ /* 0x000fe200078e0a0c */
[----:B------:R-:W-:Y:S01]  /*0ca0*/  LEA R27, P5, R23, UR8, 0x1 ;  /* 0x00000008171b7c11 */ /* 0x000fe2000f8a08ff */
[----:B------:R-:W0:Y:S01]  /*0cb0*/  LDCU UR8, c[0x0][0x3b0] ;  /* 0x00007600ff0877ac */ /* 0x000e220008000800 */
[----:B------:R-:W-:Y:S01]  /*0cc0*/  ISETP.NE.AND P0, PT, R19, RZ, PT ;  /* 0x000000ff1300720c */ /* 0x000fe20003f05270 */
[----:B------:R-:W-:Y:S01]  /*0cd0*/  @!P1 IMAD.MOV R13, RZ, RZ, -R13 ;  /* 0x000000ffff0d9224 */ /* 0x000fe200078e0a0d */
[----:B------:R-:W-:Y:S01]  /*0ce0*/  LOP3.LUT R12, RZ, R19, RZ, 0x33, !PT ;  /* 0x00000013ff0c7212 */ /* 0x000fe200078e33ff */
[----:B------:R-:W-:Y:S01]  /*0cf0*/  IMAD.SHL.U32 R44, R17, 0x20, RZ ;  /* 0x00000020112c7824 */ /* 0x000fe200078e00ff */
[C---:B------:R-:W-:Y:S01]  /*0d00*/  LOP3.LUT R19, R51.reuse, 0x4, RZ, 0xfc, !PT ;  /* 0x0000000433137812 */ /* 0x040fe200078efcff */
[----:B------:R-:W-:Y:S01]  /*0d10*/  @!P2 IMAD.MOV R15, RZ, RZ, -R15 ;  /* 0x000000ffff0fa224 */ /* 0x000fe200078e0a0f */
[----:B------:R-:W-:Y:S01]  /*0d20*/  SEL R39, R12, R13, !P0 ;  /* 0x0000000d0c277207 */ /* 0x000fe20004000000 */
[----:B------:R-:W-:Y:S01]  /*0d30*/  @!P3 IMAD.MOV R21, RZ, RZ, -R21 ;  /* 0x000000ffff15b224 */ /* 0x000fe200078e0a15 */
[----:B----4-:R-:W-:Y:S01]  /*0d40*/  LEA R32, P1, R14, UR12, 0x1 ;  /* 0x0000000c0e207c11 */ /* 0x010fe2000f8208ff */
[----:B------:R-:W-:Y:S01]  /*0d50*/  @!P4 IMAD.MOV R25, RZ, RZ, -R25 ;  /* 0x000000ffff19c224 */ /* 0x000fe200078e0a19 */
[C---:B------:R-:W-:Y:S01]  /*0d60*/  SEL R30, R12.reuse, R15, !P0 ;  /* 0x0000000f0c1e7207 */ /* 0x040fe20004000000 */
[-C--:B------:R-:W-:Y:S01]  /*0d70*/  IMAD R51, R51, R42.reuse, RZ ;  /* 0x0000002a33337224 */ /* 0x080fe200078e02ff */
[C---:B------:R-:W-:Y:S01]  /*0d80*/  SEL R37, R12.reuse, R21, !P0 ;  /* 0x000000150c257207 */ /* 0x040fe20004000000 */
[----:B------:R-:W-:Y:S01]  /*0d90*/  IMAD R40, R19, R42, RZ ;  /* 0x0000002a13287224 */ /* 0x000fe200078e02ff */
[----:B------:R-:W-:-:S02]  /*0da0*/  SEL R31, R12, R25, !P0 ;  /* 0x000000190c1f7207 */ /* 0x000fc40004000000 */
[----:B------:R-:W-:Y:S02]  /*0db0*/  CS2R R12, SRZ ;  /* 0x00000000000c7805 */ /* 0x000fe4000001ff00 */
[----:B------:R-:W-:Y:S01]  /*0dc0*/  LOP3.LUT R29, R3, 0x200, RZ, 0xc0, !PT ;  /* 0x00000200031d7812 */ /* 0x000fe200078ec0ff */
[----:B------:R-:W-:Y:S01]  /*0dd0*/  IMAD.SHL.U32 R42, R42, 0x20, RZ ;  /* 0x000000202a2a7824 */ /* 0x000fe200078e00ff */
[----:B------:R-:W-:Y:S02]  /*0de0*/  LEA.HI.X.SX32 R33, R14, UR13, 0x1, P1 ;  /* 0x0000000d0e217c11 */ /* 0x000fe400088f0eff */
[----:B------:R-:W-:Y:S02]  /*0df0*/  CS2R R14, SRZ ;  /* 0x00000000000e7805 */ /* 0x000fe4000001ff00 */
[----:B------:R-:W-:Y:S01]  /*0e00*/  IADD3 R29, PT, PT, R22, UR4, R29 ;  /* 0x00000004161d7c10 */ /* 0x000fe2000fffe01d */
[----:B0-----:R-:W-:Y:S01]  /*0e10*/  IMAD R39, R39, UR8, RZ ;  /* 0x0000000827277c24 */ /* 0x001fe2000f8e02ff */
[----:B------:R-:W-:Y:S01]  /*0e20*/  LEA.HI.X.SX32 R23, R23, UR9, 0x1, P5 ;  /* 0x0000000917177c11 */ /* 0x000fe2000a8f0eff */
[----:B------:R-:W-:Y:S01]  /*0e30*/  IMAD R30, R30, UR8, RZ ;  /* 0x000000081e1e7c24 */ /* 0x000fe2000f8e02ff */
[----:B------:R-:W-:Y:S01]  /*0e40*/  LOP3.LUT R38, R11, 0x20, RZ, 0x3c, !PT ;  /* 0x000000200b267812 */ /* 0x000fe200078e3cff */
[----:B------:R-:W-:-:S02]  /*0e50*/  IMAD R37, R37, UR8, RZ ;  /* 0x0000000825257c24 */ /* 0x000fc4000f8e02ff */
[----:B------:R-:W-:-:S07]  /*0e60*/  IMAD R31, R31, UR8, RZ ;  /* 0x000000081f1f7c24 */ /* 0x000fce000f8e02ff */
.L_x_1:
[----:B------:R-:W-:Y:S01]  /*0e70*/  SHF.R.U32.HI R26, RZ, 0x5, R0 ;  /* 0x00000005ff1a7819 */ /* 0x000fe20000011600 */
[----:B------:R-:W-:Y:S01]  /*0e80*/  IMAD.WIDE R18, R51, 0x2, R32 ;  /* 0x0000000233127825 */ /* 0x000fe200078e0220 */
[----:B------:R-:W-:Y:S02]  /*0e90*/  PRMT R22, RZ, 0x7610, R22 ;  /* 0x00007610ff167816 */ /* 0x000fe40000000016 */
[----:B------:R-:W-:-:S04]  /*0ea0*/  SGXT.U32 R26, R26, 0x2 ;  /* 0x000000021a1a781a */ /* 0x000fc80000000000 */
[----:B------:R-:W-:-:S13]  /*0eb0*/  ISETP.GE.AND P0, PT, R26, UR5, PT ;  /* 0x000000051a007c0c */ /* 0x000fda000bf06270 */
[----:B------:R0:W2:Y:S01]  /*0ec0*/  @!P0 LDG.E.U16 R22, desc[UR6][R18.64] ;  /* 0x0000000612168981 */ /* 0x0000a2000c1e1500 */
[----:B------:R-:W-:Y:S02]  /*0ed0*/  LEA.HI R16, R0, 0x1c, RZ, 0x1b ;  /* 0x0000001c00107811 */ /* 0x000fe400078fd8ff */
[----:B------:R-:W-:Y:S02]  /*0ee0*/  LOP3.LUT R20, R26, 0x4, RZ, 0xfc, !PT ;  /* 0x000000041a147812 */ /* 0x000fe400078efcff */
[----:B------:R-:W-:Y:S01]  /*0ef0*/  ISETP.GE.AND P1, PT, R16, UR5, PT ;  /* 0x0000000510007c0c */ /* 0x000fe2000bf26270 */
[----:B------:R-:W-:Y:S01]  /*0f00*/  IMAD.WIDE R16, R53, 0x2, R32 ;  /* 0x0000000235107825 */ /* 0x000fe200078e0220 */
[----:B------:R-:W-:Y:S02]  /*0f10*/  ISETP.GE.AND P0, PT, R20, UR5, PT ;  /* 0x0000000514007c0c */ /* 0x000fe4000bf06270 */
[----:B------:R-:W-:Y:S02]  /*0f20*/  PRMT R46, RZ, 0x7610, R46 ;  /* 0x00007610ff2e7816 */ /* 0x000fe4000000002e */
[----:B0-----:R-:W-:Y:S01]  /*0f30*/  LOP3.LUT R18, R26, 0xc, RZ, 0xfc, !PT ;  /* 0x0000000c1a127812 */ /* 0x001fe200078efcff */
[----:B------:R-:W-:Y:S01]  /*0f40*/  IMAD.WIDE R20, R40, 0x2, R32 ;  /* 0x0000000228147825 */ /* 0x000fe200078e0220 */
[----:B------:R-:W-:-:S02]  /*0f50*/  PRMT R25, RZ, 0x7610, R25 ;  /* 0x00007610ff197816 */ /* 0x000fc40000000019 */
[----:B------:R-:W-:Y:S02]  /*0f60*/  ISETP.GE.AND P2, PT, R18, UR5, PT ;  /* 0x0000000512007c0c */ /* 0x000fe4000bf46270 */
[C---:B------:R-:W-:Y:S01]  /*0f70*/  LOP3.LUT R24, R26.reuse, 0x8, RZ, 0xfc, !PT ;  /* 0x000000081a187812 */ /* 0x040fe200078efcff */
[----:B------:R0:W3:Y:S01]  /*0f80*/  @!P1 LDG.E.U16 R46, desc[UR6][R16.64] ;  /* 0x00000006102e9981 */ /* 0x0000e2000c1e1500 */
[C---:B------:R-:W-:Y:S02]  /*0f90*/  LOP3.LUT R19, R26.reuse, 0x10, RZ, 0xfc, !PT ;  /* 0x000000101a137812 */ /* 0x040fe400078efcff */
[C---:B------:R-:W-:Y:S01]  /*0fa0*/  LOP3.LUT R34, R26.reuse, 0x14, RZ, 0xfc, !PT ;  /* 0x000000141a227812 */ /* 0x040fe200078efcff */
[----:B------:R1:W4:Y:S01]  /*0fb0*/  @!P0 LDG.E.U16 R25, desc[UR6][R20.64] ;  /* 0x0000000614198981 */ /* 0x000322000c1e1500 */
[----:B------:R-:W-:Y:S02]  /*0fc0*/  LOP3.LUT R26, R26, 0x18, RZ, 0xfc, !PT ;  /* 0x000000181a1a7812 */ /* 0x000fe400078efcff */
[----:B------:R-:W-:-:S02]  /*0fd0*/  ISETP.GE.AND P1, PT, R24, UR5, PT ;  /* 0x0000000518007c0c */ /* 0x000fc4000bf26270 */
[----:B------:R-:W-:Y:S02]  /*0fe0*/  ISETP.GE.AND P3, PT, R19, UR5, PT ;  /* 0x0000000513007c0c */ /* 0x000fe4000bf66270 */
[----:B------:R-:W-:Y:S02]  /*0ff0*/  ISETP.GE.AND P4, PT, R34, UR5, PT ;  /* 0x0000000522007c0c */ /* 0x000fe4000bf86270 */
[----:B------:R-:W-:Y:S01]  /*1000*/  ISETP.GE.AND P0, PT, R26, UR5, PT ;  /* 0x000000051a007c0c */ /* 0x000fe2000bf06270 */
[----:B------:R-:W-:Y:S01]  /*1010*/  IMAD.WIDE R18, R47, 0x2, R32 ;  /* 0x000000022f127825 */ /* 0x000fe200078e0220 */
[----:B------:R-:W-:Y:S02]  /*1020*/  PRMT R48, RZ, 0x7610, R48 ;  /* 0x00007610ff307816 */ /* 0x000fe40000000030 */
[----:B------:R-:W-:Y:S01]  /*1030*/  PRMT R24, RZ, 0x7610, R24 ;  /* 0x00007610ff187816 */ /* 0x000fe20000000018 */
[----:B0-----:R-:W-:Y:S01]  /*1040*/  IMAD.WIDE R16, R49, 0x2, R32 ;  /* 0x0000000231107825 */ /* 0x001fe200078e0220 */
[----:B------:R-:W-:-:S02]  /*1050*/  PRMT R26, RZ, 0x7610, R26 ;  /* 0x00007610ff1a7816 */ /* 0x000fc4000000001a */
[----:B------:R0:W5:Y:S01]  /*1060*/  @!P2 LDG.E.U16 R48, desc[UR6][R18.64] ;  /* 0x000000061230a981 */ /* 0x000162000c1e1500 */
[----:B------:R-:W-:Y:S01]  /*1070*/  PRMT R50, RZ, 0x7610, R50 ;  /* 0x00007610ff327816 */ /* 0x000fe20000000032 */
[----:B-1----:R-:W-:Y:S01]  /*1080*/  IMAD.WIDE R20, R43, 0x2, R32 ;  /* 0x000000022b147825 */ /* 0x002fe200078e0220 */
[----:B------:R-:W-:Y:S01]  /*1090*/  PRMT R52, RZ, 0x7610, R52 ;  /* 0x00007610ff347816 */ /* 0x000fe20000000034 */
[----:B------:R-:W3:Y:S02]  /*10a0*/  @!P1 LDG.E.U16 R24, desc[UR6][R16.64] ;  /* 0x0000000610189981 */ /* 0x000ee4000c1e1500 */
[--C-:B------:R-:W-:Y:S02]  /*10b0*/  IMAD.WIDE R34, R41, 0x2, R32.reuse ;  /* 0x0000000229227825 */ /* 0x100fe400078e0220 */
[----:B------:R-:W4:Y:S02]  /*10c0*/  @!P4 LDG.E.U16 R50, desc[UR6][R20.64] ;  /* 0x000000061432c981 */ /* 0x000f24000c1e1500 */
[----:B0-----:R-:W-:-:S02]  /*10d0*/  IMAD.WIDE R18, R45, 0x2, R32 ;  /* 0x000000022d127825 */ /* 0x001fc400078e0220 */
[----:B------:R0:W4:Y:S04]  /*10e0*/  @!P0 LDG.E.U16 R52, desc[UR6][R34.64] ;  /* 0x0000000622348981 */ /* 0x000128000c1e1500 */
[----:B------:R1:W5:Y:S01]  /*10f0*/  @!P3 LDG.E.U16 R26, desc[UR6][R18.64] ;  /* 0x00000006121ab981 */ /* 0x000362000c1e1500 */
[----:B------:R-:W-:Y:S01]  /*1100*/  BAR.SYNC.DEFER_BLOCKING 0x0 ;  /* 0x0000000000007b1d */ /* 0x000fe20000010000 */
[----:B------:R-:W-:Y:S01]  /*1110*/  ISETP.GE.AND P1, PT, R2, UR5, PT ;  /* 0x0000000502007c0c */ /* 0x000fe2000bf26270 */
[----:B0-----:R-:W-:Y:S02]  /*1120*/  IMAD.MOV.U32 R34, RZ, RZ, R27 ;  /* 0x000000ffff227224 */ /* 0x001fe400078e001b */
[----:B------:R-:W-:Y:S01]  /*1130*/  IMAD.MOV.U32 R35, RZ, RZ, R23 ;  /* 0x000000ffff237224 */ /* 0x000fe200078e0017 */
[----:B------:R-:W-:Y:S01]  /*1140*/  PRMT R27, RZ, 0x7610, R27 ;  /* 0x00007610ff1b7816 */ /* 0x000fe2000000001b */
[----:B------:R-:W-:-:S04]  /*1150*/  IMAD.WIDE R16, R31, 0x2, R34 ;  /* 0x000000021f107825 */ /* 0x000fc800078e0222 */
[----:B-1----:R-:W-:-:S04]  /*1160*/  IMAD.WIDE R18, R37, 0x2, R34 ;  /* 0x0000000225127825 */ /* 0x002fc800078e0222 */
[----:B------:R-:W-:Y:S01]  /*1170*/  IMAD.WIDE R20, R30, 0x2, R34 ;  /* 0x000000021e147825 */ /* 0x000fe200078e0222 */
[----:B------:R0:W5:Y:S02]  /*1180*/  @!P1 LDG.E.U16 R27, desc[UR6][R16.64] ;  /* 0x00000006101b9981 */ /* 0x000164000c1e1500 */
[----:B0-----:R-:W-:Y:S02]  /*1190*/  PRMT R17, RZ, 0x7610, R17 ;  /* 0x00007610ff117816 */ /* 0x001fe40000000011 */
[----:B------:R-:W-:-:S04]  /*11a0*/  PRMT R16, RZ, 0x7610, R16 ;  /* 0x00007610ff107816 */ /* 0x000fc80000000010 */
[----:B------:R0:W5:Y:S04]  /*11b0*/  @!P1 LDG.E.U16 R17, desc[UR6][R18.64] ;  /* 0x0000000612119981 */ /* 0x000168000c1e1500 */
[----:B------:R-:W5:Y:S01]  /*11c0*/  @!P1 LDG.E.U16 R16, desc[UR6][R20.64] ;  /* 0x0000000614109981 */ /* 0x000f62000c1e1500 */
[----:B0-----:R-:W-:-:S03]  /*11d0*/  PRMT R19, RZ, 0x7610, R19 ;  /* 0x00007610ff137816 */ /* 0x001fc60000000013 */
[----:B--2---:R0:W-:Y:S02]  /*11e0*/  STS.U16 [R11+UR4], R22 ;  /* 0x000000160b007988 */ /* 0x0041e40008000404 */
[----:B0-----:R-:W-:-:S05]  /*11f0*/  IMAD.WIDE R22, R39, 0x2, R34 ;  /* 0x0000000227167825 */ /* 0x001fca00078e0222 */
[----:B------:R-:W2:Y:S04]  /*1200*/  @!P1 LDG.E.U16 R19, desc[UR6][R22.64] ;  /* 0x0000000616139981 */ /* 0x000ea8000c1e1500 */
[----:B---3--:R-:W-:Y:S04]  /*1210*/  STS.U16 [R11+UR4+0x200], R24 ;  /* 0x000200180b007988 */ /* 0x008fe80008000404 */
[----:B----4-:R-:W-:Y:S04]  /*1220*/  STS.U16 [R11+UR4+0x600], R52 ;  /* 0x000600340b007988 */ /* 0x010fe80008000404 */
[----:B-----5:R-:W-:Y:S04]  /*1230*/  STS.U16 [R11+UR4+0x400], R26 ;  /* 0x0004001a0b007988 */ /* 0x020fe80008000404 */
[----:B------:R-:W-:Y:S04]  /*1240*/  STS.U16 [R38+UR4+0x100], R25 ;  /* 0x0001001926007988 */ /* 0x000fe80008000404 */
[----:B------:R-:W-:Y:S04]  /*1250*/  STS.U16 [R38+UR4+0x300], R48 ;  /* 0x0003003026007988 */ /* 0x000fe80008000404 */
[----:B------:R-:W-:Y:S04]  /*1260*/  STS.U16 [R38+UR4+0x500], R50 ;  /* 0x0005003226007988 */ /* 0x000fe80008000404 */
[----:B------:R-:W-:Y:S04]  /*1270*/  STS.U16 [R38+UR4+0x700], R46 ;  /* 0x0007002e26007988 */ /* 0x000fe80008000404 */
[----:B------:R-:W-:Y:S04]  /*1280*/  STS.U16 [R11+UR4+0x800], R27 ;  /* 0x0008001b0b007988 */ /* 0x000fe80008000404 */
[----:B------:R-:W-:Y:S04]  /*1290*/  STS.U16 [R11+UR4+0xa00], R16 ;  /* 0x000a00100b007988 */ /* 0x000fe80008000404 */
[----:B------:R-:W-:Y:S01]  /*12a0*/  STS.U16 [R38+UR4+0x900], R17 ;  /* 0x0009001126007988 */ /* 0x000fe20008000404 */
[----:B------:R-:W-:-:S05]  /*12b0*/  VIADD R36, R36, 0xffffffff ;  /* 0xffffffff24247836 */ /* 0x000fca0000000000 */
[----:B------:R-:W-:Y:S01]  /*12c0*/  ISETP.NE.U32.AND P0, PT, R36, RZ, PT ;  /* 0x000000ff2400720c */ /* 0x000fe20003f05070 */
[----:B------:R-:W-:Y:S01]  /*12d0*/  UIADD3 UR5, UPT, UPT, UR5, -0x20, URZ ;  /* 0xffffffe005057890 */ /* 0x000fe2000fffe0ff */
[----:B------:R-:W-:Y:S01]  /*12e0*/  IMAD.WIDE R32, R42, 0x2, R32 ;  /* 0x000000022a207825 */ /* 0x000fe200078e0220 */
[----:B--2---:R-:W-:Y:S01]  /*12f0*/  STS.U16 [R38+UR4+0xb00], R19 ;  /* 0x000b001326007988 */ /* 0x004fe20008000404 */
[----:B------:R-:W-:Y:S06]  /*1300*/  BAR.SYNC.DEFER_BLOCKING 0x0 ;  /* 0x0000000000007b1d */ /* 0x000fec0000010000 */
[----:B------:R-:W-:Y:S04]  /*1310*/  LDSM.16.MT88.4 R16, [R29] ;  /* 0x000000001d10783b */ /* 0x000fe80000004200 */
[----:B------:R-:W0:Y:S04]  /*1320*/  LDSM.16.M88.4 R20, [R28+0x800] ;  /* 0x000800001c14783b */ /* 0x000e280000000200 */
[----:B------:R-:W1:Y:S01]  /*1330*/  LDSM.16.MT88.4 R24, [R29+0x400] ;  /* 0x000400001d18783b */ /* 0x000e620000004200 */
[----:B0-----:R-:W-:-:S15]  /*1340*/  HMMA.16816.F32 R12, R16, R20, R12 ;  /* 0x00000014100c723c */ /* 0x001fde000000180c */
[----:B------:R-:W-:-:S05]  /*1350*/  NOP ;  /* 0x0000000000007918 */ /* 0x000fca0000000000 */
[----:B-1----:R-:W-:Y:S01]  /*1360*/  HMMA.16816.F32 R12, R24, R22, R12 ;  /* 0x00000016180c723c */ /* 0x002fe2000000180c */
[----:B------:R-:W-:-:S04]  /*1370*/  IMAD.WIDE R22, R44, 0x2, R34 ;  /* 0x000000022c167825 */ /* 0x000fc800078e0222 */
[----:B------:R-:W-:Y:S01]  /*1380*/  IMAD.MOV.U32 R27, RZ, RZ, R22 ;  /* 0x000000ffff1b7224 */ /* 0x000fe200078e0016 */
[----:B------:R-:W-:-:S14]  /*1390*/  @P0 BRA `(.L_x_1) ;  /* 0xfffffff800b40947 */ /* 0x000fdc000383ffff */
[----:B------:R-:W-:Y:S02]  /*13a0*/  F2FP.F16.F32.PACK_AB R12, R13, R12 ;  /* 0x0000000c0d0c723e */ /* 0x000fe400000000ff */
[----:B------:R-:W-:-:S07]  /*13b0*/  F2FP.F16.F32.PACK_AB R14, R15, R14 ;  /* 0x0000000e0f0e723e */ /* 0x000fce00000000ff */
.L_x_0:
[----:B------:R-:W0:Y:S08]  /*13c0*/  S2UR UR5, SR_CgaCtaId ;  /* 0x00000000000579c3 */ /* 0x000e300000008800 */
[----:B------:R-:W-:Y:S01]  /*13d0*/  BAR.SYNC.DEFER_BLOCKING 0x0 ;  /* 0x0000000000007b1d */ /* 0x000fe20000010000 */
[----:B------:R-:W-:Y:S02]  /*13e0*/  LOP3.LUT R11, R3, 0x60, RZ, 0xc0, !PT ;  /* 0x00000060030b7812 */ /* 0x000fe400078ec0ff */
[----:B------:R-:W-:-:S02]  /*13f0*/  ISETP.NE.U32.AND P0, PT, R4, RZ, PT ;  /* 0x000000ff0400720c */ /* 0x000fc40003f05070 */
[----:B------:R-:W-:Y:S01]  /*1400*/  LOP3.LUT R11, R11, 0x1c, R0, 0xf8, !PT ;  /* 0x0000001c0b0b7812 */ /* 0x000fe200078ef800 */
[----:B------:R-:W-:Y:S01]  /*1410*/  UMOV UR4, 0x400 ;  /* 0x0000040000047882 */ /* 0x000fe20000000000 */
[----:B------:R-:W-:Y:S01]  /*1420*/  SEL R4, RZ, 0x240, !P0 ;  /* 0x00000240ff047807 */ /* 0x000fe20004000000 */
[----:B------:R-:W1:Y:S01]  /*1430*/  LDCU.128 UR8, c[0x0][0x390] ;  /* 0x00007200ff0877ac */ /* 0x000e620008000c00 */
[----:B------:R-:W-:Y:S02]  /*1440*/  LOP3.LUT R3, R3, 0x300, RZ, 0xc0, !PT ;  /* 0x0000030003037812 */ /* 0x000fe400078ec0ff */
[----:B------:R-:W-:Y:S01]  /*1450*/  LOP3.LUT R0, R0, 0x20, RZ, 0xc0, !PT ;  /* 0x0000002000007812 */ /* 0x000fe200078ec0ff */
[----:B------:R-:W2:Y:S01]  /*1460*/  LDCU UR12, c[0x0][0x3b8] ;  /* 0x00007700ff0c77ac */ /* 0x000ea20008000800 */
[----:B------:R-:W-:Y:S01]  /*1470*/  LOP3.LUT R11, R11, R4, RZ, 0x3c, !PT ;  /* 0x000000040b0b7212 */ /* 0x000fe200078e3cff */
[----:B------:R-:W-:Y:S01]  /*1480*/  IMAD R3, R2, 0x4, R3 ;  /* 0x0000000402037824 */ /* 0x000fe200078e0203 */
[----:B------:R-:W-:-:S03]  /*1490*/  SHF.R.U32.HI R2, RZ, 0x4, R0 ;  /* 0x00000004ff027819 */ /* 0x000fc60000011600 */
[----:B------:R-:W-:Y:S01]  /*14a0*/  IMAD R11, R0, 0x4, R11 ;  /* 0x00000004000b7824 */ /* 0x000fe200078e020b */
[----:B------:R-:W-:Y:S01]  /*14b0*/  LOP3.LUT R2, R2, R3, R5, 0xf6, !PT ;  /* 0x0000000302027212 */ /* 0x000fe200078ef605 */
[----:B0-----:R-:W-:-:S03]  /*14c0*/  ULEA UR4, UR5, UR4, 0x18 ;  /* 0x0000000405047291 */ /* 0x001fc6000f8ec0ff */
[----:B------:R-:W-:Y:S01]  /*14d0*/  LOP3.LUT R3, R11, 0x20, RZ, 0x3c, !PT ;  /* 0x000000200b037812 */ /* 0x000fe200078e3cff */
[----:B------:R-:W0:Y:S01]  /*14e0*/  LDCU UR5, c[0x0][0x3b4] ;  /* 0x00007680ff0577ac */ /* 0x000e220008000800 */
[----:B------:R-:W-:Y:S02]  /*14f0*/  LOP3.LUT R13, R2, 0x40, RZ, 0x3c, !PT ;  /* 0x00000040020d7812 */ /* 0x000fe400078e3cff */
[----:B-1----:R-:W-:Y:S01]  /*1500*/  ISETP.GE.AND P0, PT, R10, UR10, PT ;  /* 0x0000000a0a007c0c */ /* 0x002fe2000bf06270 */
[C---:B--2---:R-:W-:Y:S01]  /*1510*/  IMAD R0, R6.reuse, UR12, RZ ;  /* 0x0000000c06007c24 */ /* 0x044fe2000f8e02ff */
[----:B------:R1:W-:Y:S02]  /*1520*/  STS [R11+UR4], R12 ;  /* 0x0000000c0b007988 */ /* 0x0003e40008000804 */
[C---:B------:R-:W-:Y:S01]  /*1530*/  ISETP.LT.AND P1, PT, R7.reuse, UR11, !P0 ;  /* 0x0000000b07007c0c */ /* 0x040fe2000c721270 */
[----:B------:R-:W-:Y:S01]  /*1540*/  IMAD R7, R7, UR12, RZ ;  /* 0x0000000c07077c24 */ /* 0x000fe2000f8e02ff */
[----:B------:R-:W-:Y:S01]  /*1550*/  ISETP.LT.AND P2, PT, R6, UR11, !P0 ;  /* 0x0000000b06007c0c */ /* 0x000fe2000c741270 */
[----:B------:R-:W-:Y:S01]  /*1560*/  STS [R3+UR4+0x100], R14 ;  /* 0x0001000e03007988 */ /* 0x000fe20008000804 */
[----:B------:R-:W-:Y:S01]  /*1570*/  BAR.SYNC.DEFER_BLOCKING 0x0 ;  /* 0x0000000000007b1d */ /* 0x000fe20000010000 */
[----:B-1----:R-:W-:-:S02]  /*1580*/  IMAD R11, R8, UR12, RZ ;  /* 0x0000000c080b7c24 */ /* 0x002fc4000f8e02ff */
[----:B0-----:R-:W-:-:S05]  /*1590*/  IMAD R10, R10, UR5, RZ ;  /* 0x000000050a0a7c24 */ /* 0x001fca000f8e02ff */
[----:B------:R-:W-:-:S04]  /*15a0*/  LEA R12, P3, R10, UR8, 0x1 ;  /* 0x000000080a0c7c11 */ /* 0x000fc8000f8608ff */
[----:B------:R-:W-:Y:S02]  /*15b0*/  LEA.HI.X.SX32 R10, R10, UR9, 0x1, P3 ;  /* 0x000000090a0a7c11 */ /* 0x000fe400098f0eff */
[----:B------:R-:W-:Y:S02]  /*15c0*/  ISETP.LT.AND P3, PT, R8, UR11, !P0 ;  /* 0x0000000b08007c0c */ /* 0x000fe4000c761270 */
[C---:B------:R-:W-:Y:S01]  /*15d0*/  ISETP.LT.AND P0, PT, R9.reuse, UR11, !P0 ;  /* 0x0000000b09007c0c */ /* 0x040fe2000c701270 */
[----:B------:R-:W-:Y:S01]  /*15e0*/  IMAD R9, R9, UR12, RZ ;  /* 0x0000000c09097c24 */ /* 0x000fe2000f8e02ff */
[-C--:B------:R-:W-:Y:S02]  /*15f0*/  LEA R4, P6, R7, R12.reuse, 0x1 ;  /* 0x0000000c07047211 */ /* 0x080fe400078c08ff */
[----:B------:R-:W-:Y:S02]  /*1600*/  LEA R6, P4, R11, R12, 0x1 ;  /* 0x0000000c0b067211 */ /* 0x000fe400078808ff */
[-C--:B------:R-:W-:Y:S01]  /*1610*/  LEA.HI.X.SX32 R5, R7, R10.reuse, 0x1, P6 ;  /* 0x0000000a07057211 */ /* 0x080fe200030f0eff */
[----:B------:R-:W0:Y:S01]  /*1620*/  LDS.U16 R15, [R2+UR4] ;  /* 0x00000004020f7984 */ /* 0x000e220008000400 */
[----:B------:R-:W-:-:S03]  /*1630*/  LEA.HI.X.SX32 R7, R11, R10, 0x1, P4 ;  /* 0x0000000a0b077211 */ /* 0x000fc600020f0eff */
[----:B------:R-:W1:Y:S04]  /*1640*/  LDS.U16 R19, [R13+UR4] ;  /* 0x000000040d137984 */ /* 0x000e680008000400 */
[----:B------:R2:W3:Y:S02]  /*1650*/  LDS.U16 R17, [R2+UR4+0x80] ;  /* 0x0000800402117984 */ /* 0x0004e40008000400 */
[----:B--2---:R-:W-:-:S04]  /*1660*/  LEA R2, P5, R0, R12, 0x1 ;  /* 0x0000000c00027211 */ /* 0x004fc800078a08ff */
[----:B------:R-:W-:-:S05]  /*1670*/  LEA.HI.X.SX32 R3, R0, R10, 0x1, P5 ;  /* 0x0000000a00037211 */ /* 0x000fca00028f0eff */
[----:B0-----:R0:W-:Y:S04]  /*1680*/  @P2 STG.E.U16 desc[UR6][R2.64], R15 ;  /* 0x0000000f02002986 */ /* 0x0011e8000c101506 */
[----:B-1----:R0:W-:Y:S04]  /*1690*/  @P1 STG.E.U16 desc[UR6][R4.64], R19 ;  /* 0x0000001304001986 */ /* 0x0021e8000c101506 */
[----:B---3--:R0:W-:Y:S01]  /*16a0*/  @P3 STG.E.U16 desc[UR6][R6.64], R17 ;  /* 0x0000001106003986 */ /* 0x0081e2000c101506 */
[----:B------:R-:W-:Y:S05]  /*16b0*/  @!P0 EXIT ;  /* 0x000000000000894d */ /* 0x000fea0003800000 */
[----:B------:R-:W1:Y:S01]  /*16c0*/  LDS.U16 R13, [R13+UR4+0x80] ;  /* 0x000080040d0d7984 */ /* 0x000e620008000400 */
[----:B0-----:R-:W-:-:S04]  /*16d0*/  LEA R2, P0, R9, R12, 0x1 ;  /* 0x0000000c09027211 */ /* 0x001fc800078008ff */
[----:B------:R-:W-:-:S05]  /*16e0*/  LEA.HI.X.SX32 R3, R9, R10, 0x1, P0 ;  /* 0x0000000a09037211 */ /* 0x000fca00000f0eff */
[----:B-1----:R-:W-:Y:S01]  /*16f0*/  STG.E.U16 desc[UR6][R2.64], R13 ;  /* 0x0000000d02007986 */ /* 0x002fe2000c101506 */
[----:B------:R-:W-:Y:S05]  /*1700*/  EXIT ;  /* 0x000000000000794d */ /* 0x000fea0003800000 */
.L_x_2:
[----:B------:R-:W-:-:S00]  /*1710*/  BRA `(.L_x_2) ;  /* 0xfffffffc00fc7947 */ /* 0x000fc0000383ffff */
[----:B------:R-:W-:-:S00]  /*1720*/  NOP ;  /* 0x0000000000007918 */ /* 0x000fc00000000000 */
        /* <DEDUP_REMOVED lines=13> */
.L_x_3:


//--------------------- .nv.shared.matmul_kernel  --------------------------
	.section	.nv.shared.matmul_kernel,"aw",@nobits
	.sectionflags	@""
	.align	16
	.zero		1024


//--------------------- .nv.shared.reserved.0     --------------------------
	.section	.nv.shared.reserved.0,"aw",@nobits
	.weak		__nv_reservedSMEM_offset_0_alias
	.size		__nv_reservedSMEM_offset_0_alias, 0, 64
	.other		__nv_reservedSMEM_offset_0_alias,@"STO_CUDA_RESERVED_SHARED STV_DEFAULT"
__nv_reservedSMEM_offset_0_alias:
	.zero		0
	.zero		64


//--------------------- .nv.constant0.matmul_kernel --------------------------
	.section	.nv.constant0.matmul_kernel,"a",@progbits
	.sectionflags	@""
	.align	4
.nv.constant0.matmul_kernel:
	.zero		976


//--------------------- SYMBOLS --------------------------

	.type		.nv.reservedSmem.offset0,@object
	.size		.nv.reservedSmem.offset0,0x4
	.type		.nv.reservedSmem.cap,@object
	.size		.nv.reservedSmem.cap,0x4
